//
// Generated by NVIDIA NVVM Compiler
//
// Compiler Build ID: CL-36424714
// Cuda compilation tools, release 13.0, V13.0.88
// Based on NVVM 20.0.0
//

.version 9.0
.target sm_100
.address_size 64

	// .globl	_Z11muloperatorP6float2S0_S0_PKS_iiiiiii

.visible .entry _Z11muloperatorP6float2S0_S0_PKS_iiiiiii(
	.param .u64 .ptr .align 1 _Z11muloperatorP6float2S0_S0_PKS_iiiiiii_param_0,
	.param .u64 .ptr .align 1 _Z11muloperatorP6float2S0_S0_PKS_iiiiiii_param_1,
	.param .u64 .ptr .align 1 _Z11muloperatorP6float2S0_S0_PKS_iiiiiii_param_2,
	.param .u64 .ptr .align 1 _Z11muloperatorP6float2S0_S0_PKS_iiiiiii_param_3,
	.param .u32 _Z11muloperatorP6float2S0_S0_PKS_iiiiiii_param_4,
	.param .u32 _Z11muloperatorP6float2S0_S0_PKS_iiiiiii_param_5,
	.param .u32 _Z11muloperatorP6float2S0_S0_PKS_iiiiiii_param_6,
	.param .u32 _Z11muloperatorP6float2S0_S0_PKS_iiiiiii_param_7,
	.param .u32 _Z11muloperatorP6float2S0_S0_PKS_iiiiiii_param_8,
	.param .u32 _Z11muloperatorP6float2S0_S0_PKS_iiiiiii_param_9,
	.param .u32 _Z11muloperatorP6float2S0_S0_PKS_iiiiiii_param_10
)
{
	.reg .pred 	%p<10>;
	.reg .b32 	%r<40>;
	.reg .b32 	%f<95>;
	.reg .b64 	%rd<35>;

	ld.param.u64 	%rd5, [_Z11muloperatorP6float2S0_S0_PKS_iiiiiii_param_0];
	ld.param.u64 	%rd6, [_Z11muloperatorP6float2S0_S0_PKS_iiiiiii_param_1];
	ld.param.u64 	%rd7, [_Z11muloperatorP6float2S0_S0_PKS_iiiiiii_param_2];
	ld.param.u64 	%rd4, [_Z11muloperatorP6float2S0_S0_PKS_iiiiiii_param_3];
	ld.param.u32 	%r14, [_Z11muloperatorP6float2S0_S0_PKS_iiiiiii_param_4];
	ld.param.u32 	%r8, [_Z11muloperatorP6float2S0_S0_PKS_iiiiiii_param_5];
	ld.param.u32 	%r9, [_Z11muloperatorP6float2S0_S0_PKS_iiiiiii_param_6];
	ld.param.u32 	%r15, [_Z11muloperatorP6float2S0_S0_PKS_iiiiiii_param_7];
	ld.param.u32 	%r11, [_Z11muloperatorP6float2S0_S0_PKS_iiiiiii_param_8];
	ld.param.u32 	%r12, [_Z11muloperatorP6float2S0_S0_PKS_iiiiiii_param_9];
	ld.param.u32 	%r13, [_Z11muloperatorP6float2S0_S0_PKS_iiiiiii_param_10];
	cvta.to.global.u64 	%rd1, %rd6;
	cvta.to.global.u64 	%rd2, %rd7;
	cvta.to.global.u64 	%rd3, %rd5;
	mov.u32 	%r16, %ntid.x;
	mov.u32 	%r17, %ctaid.x;
	mov.u32 	%r18, %tid.x;
	mad.lo.s32 	%r1, %r16, %r17, %r18;
	mov.u32 	%r19, %ntid.y;
	mov.u32 	%r20, %ctaid.y;
	mov.u32 	%r21, %tid.y;
	mad.lo.s32 	%r22, %r19, %r20, %r21;
	mov.u32 	%r23, %ntid.z;
	mov.u32 	%r24, %ctaid.z;
	mov.u32 	%r25, %tid.z;
	mad.lo.s32 	%r3, %r23, %r24, %r25;
	mul.lo.s32 	%r26, %r11, %r11;
	setp.ge.s32 	%p1, %r1, %r26;
	setp.ge.s32 	%p2, %r22, %r15;
	or.pred  	%p3, %p1, %p2;
	setp.ge.s32 	%p4, %r3, %r14;
	or.pred  	%p5, %p4, %p3;
	@%p5 bra 	$L__BB0_8;
	cvta.to.global.u64 	%rd8, %rd4;
	mad.lo.s32 	%r4, %r15, %r3, %r22;
	mul.wide.u32 	%rd9, %r4, 8;
	add.s64 	%rd10, %rd8, %rd9;
	ld.global.v2.f32 	{%f4, %f5}, [%rd10];
	cvt.rzi.f32.f32 	%f1, %f5;
	cvt.rzi.f32.f32 	%f6, %f4;
	min.f32 	%f7, %f1, %f6;
	setp.lt.f32 	%p6, %f7, 0f00000000;
	@%p6 bra 	$L__BB0_8;
	div.s32 	%r27, %r1, %r11;
	mul.lo.s32 	%r28, %r27, %r11;
	sub.s32 	%r29, %r1, %r28;
	cvt.rn.f32.s32 	%f8, %r29;
	add.f32 	%f9, %f1, %f8;
	cvt.rn.f32.s32 	%f10, %r27;
	add.f32 	%f11, %f6, %f10;
	cvt.rn.f32.s32 	%f12, %r9;
	fma.rn.f32 	%f13, %f11, %f12, %f9;
	mul.lo.s32 	%r30, %r8, %r3;
	mul.lo.s32 	%r31, %r30, %r9;
	cvt.rn.f32.s32 	%f14, %r31;
	add.f32 	%f15, %f13, %f14;
	cvt.rzi.s32.f32 	%r5, %f15;
	sub.s32 	%r32, %r12, %r11;
	shr.u32 	%r33, %r32, 31;
	add.s32 	%r34, %r32, %r33;
	shr.s32 	%r35, %r34, 1;
	mad.lo.s32 	%r36, %r35, %r12, %r35;
	mad.lo.s32 	%r37, %r4, %r12, %r27;
	add.s32 	%r38, %r29, %r36;
	mad.lo.s32 	%r6, %r37, %r12, %r38;
	mad.lo.s32 	%r39, %r11, %r3, %r27;
	mad.lo.s32 	%r7, %r39, %r11, %r29;
	cvt.rn.f32.s32 	%f16, %r12;
	rcp.rn.f32 	%f3, %f16;
	setp.eq.s32 	%p7, %r13, 2;
	@%p7 bra 	$L__BB0_7;
	setp.eq.s32 	%p8, %r13, 1;
	@%p8 bra 	$L__BB0_6;
	setp.ne.s32 	%p9, %r13, 0;
	@%p9 bra 	$L__BB0_8;
	mul.wide.s32 	%rd27, %r7, 8;
	add.s64 	%rd28, %rd2, %rd27;
	ld.global.v2.f32 	{%f72, %f73}, [%rd28];
	mul.wide.s32 	%rd29, %r6, 8;
	add.s64 	%rd30, %rd1, %rd29;
	ld.global.v2.f32 	{%f74, %f75}, [%rd30];
	mul.f32 	%f76, %f73, %f75;
	fma.rn.f32 	%f77, %f72, %f74, %f76;
	mul.f32 	%f78, %f3, %f77;
	mul.f32 	%f79, %f75, %f72;
	mul.f32 	%f80, %f73, %f74;
	sub.f32 	%f81, %f79, %f80;
	mul.f32 	%f82, %f3, %f81;
	mul.wide.s32 	%rd31, %r5, 8;
	add.s64 	%rd32, %rd3, %rd31;
	atom.global.add.f32 	%f83, [%rd32], %f78;
	atom.global.add.f32 	%f84, [%rd32+4], %f82;
	mul.f32 	%f85, %f78, 0f00000000;
	atom.global.add.f32 	%f86, [%rd32+8], %f85;
	mul.f32 	%f87, %f82, 0f00000000;
	atom.global.add.f32 	%f88, [%rd32+12], %f87;
	mul.wide.s32 	%rd33, %r9, 8;
	add.s64 	%rd34, %rd32, %rd33;
	atom.global.add.f32 	%f89, [%rd34], %f85;
	atom.global.add.f32 	%f90, [%rd34+4], %f87;
	mul.f32 	%f91, %f85, 0f00000000;
	atom.global.add.f32 	%f92, [%rd34+8], %f91;
	mul.f32 	%f93, %f87, 0f00000000;
	atom.global.add.f32 	%f94, [%rd34+12], %f93;
	bra.uni 	$L__BB0_8;
$L__BB0_6:
	mul.wide.s32 	%rd19, %r5, 8;
	add.s64 	%rd20, %rd3, %rd19;
	ld.global.v2.f32 	{%f43, %f44}, [%rd20];
	ld.global.f32 	%f45, [%rd20+8];
	fma.rn.f32 	%f46, %f45, 0f00000000, %f43;
	mul.wide.s32 	%rd21, %r9, 8;
	add.s64 	%rd22, %rd20, %rd21;
	ld.global.v2.f32 	{%f47, %f48}, [%rd22];
	fma.rn.f32 	%f49, %f47, 0f00000000, %f46;
	ld.global.f32 	%f50, [%rd22+8];
	mul.f32 	%f51, %f50, 0f00000000;
	fma.rn.f32 	%f52, %f51, 0f00000000, %f49;
	ld.global.f32 	%f53, [%rd20+12];
	fma.rn.f32 	%f54, %f53, 0f00000000, %f44;
	fma.rn.f32 	%f55, %f48, 0f00000000, %f54;
	ld.global.f32 	%f56, [%rd22+12];
	mul.f32 	%f57, %f56, 0f00000000;
	fma.rn.f32 	%f58, %f57, 0f00000000, %f55;
	mul.wide.s32 	%rd23, %r7, 8;
	add.s64 	%rd24, %rd2, %rd23;
	mul.wide.s32 	%rd25, %r6, 8;
	add.s64 	%rd26, %rd1, %rd25;
	ld.global.v2.f32 	{%f59, %f60}, [%rd26];
	mul.f32 	%f61, %f60, %f58;
	fma.rn.f32 	%f62, %f52, %f59, %f61;
	mul.f32 	%f63, %f3, %f62;
	atom.global.add.f32 	%f64, [%rd24], %f63;
	ld.global.v2.f32 	{%f65, %f66}, [%rd26];
	mul.f32 	%f67, %f52, %f66;
	mul.f32 	%f68, %f58, %f65;
	sub.f32 	%f69, %f67, %f68;
	mul.f32 	%f70, %f3, %f69;
	atom.global.add.f32 	%f71, [%rd24+4], %f70;
	bra.uni 	$L__BB0_8;
$L__BB0_7:
	mul.wide.s32 	%rd11, %r5, 8;
	add.s64 	%rd12, %rd3, %rd11;
	ld.global.v2.f32 	{%f17, %f18}, [%rd12];
	ld.global.f32 	%f19, [%rd12+8];
	fma.rn.f32 	%f20, %f19, 0f00000000, %f17;
	mul.wide.s32 	%rd13, %r9, 8;
	add.s64 	%rd14, %rd12, %rd13;
	ld.global.v2.f32 	{%f21, %f22}, [%rd14];
	fma.rn.f32 	%f23, %f21, 0f00000000, %f20;
	ld.global.f32 	%f24, [%rd14+8];
	mul.f32 	%f25, %f24, 0f00000000;
	fma.rn.f32 	%f26, %f25, 0f00000000, %f23;
	ld.global.f32 	%f27, [%rd12+12];
	fma.rn.f32 	%f28, %f27, 0f00000000, %f18;
	fma.rn.f32 	%f29, %f22, 0f00000000, %f28;
	ld.global.f32 	%f30, [%rd14+12];
	mul.f32 	%f31, %f30, 0f00000000;
	fma.rn.f32 	%f32, %f31, 0f00000000, %f29;
	mul.wide.s32 	%rd15, %r7, 8;
	add.s64 	%rd16, %rd2, %rd15;
	ld.global.v2.f32 	{%f33, %f34}, [%rd16];
	mul.f32 	%f35, %f26, %f33;
	mul.f32 	%f36, %f34, %f32;
	sub.f32 	%f37, %f35, %f36;
	mul.f32 	%f38, %f3, %f37;
	mul.wide.s32 	%rd17, %r6, 8;
	add.s64 	%rd18, %rd1, %rd17;
	st.global.f32 	[%rd18], %f38;
	ld.global.f32 	%f39, [%rd16];
	mul.f32 	%f40, %f26, %f34;
	fma.rn.f32 	%f41, %f32, %f39, %f40;
	mul.f32 	%f42, %f3, %f41;
	st.global.f32 	[%rd18+4], %f42;
$L__BB0_8:
	ret;

}


// ===== COMPILED SASS (sm_100) =====

	.target	sm_100

	.elftype	@"ET_EXEC"


//--------------------- .note.nv.tkinfo           --------------------------
	.section	.note.nv.tkinfo,"",@"SHT_NOTE"
	.sectionflags	@"SHF_NOTE_NV_TKINFO"
	.tkinfo
        /*0018*/ 	.word	0x00000002
        /*0030*/ 	.string	""
        /*0030*/ 	.string	"ptxas"
        /*0030*/ 	.string	"Cuda compilation tools, release 13.0, V13.0.88"
        /*0030*/ 	.string	"Build cuda_13.0.r13.0/compiler.36424714_0"
        /*0030*/ 	.string	"-arch sm_100 -m 64 "



//--------------------- .note.nv.cuinfo           --------------------------
	.section	.note.nv.cuinfo,"",@"SHT_NOTE"
	.sectionflags	@"SHF_NOTE_NV_CUINFO"
        /*0018*/ 	.short	0x0002
        /*001a*/ 	.short	0x0064
        /*001c*/ 	.short	0x0082
	.zero		2


//--------------------- .nv.info                  --------------------------
	.section	.nv.info,"",@"SHT_CUDA_INFO"
	.align	4


	//----- nvinfo : EIATTR_REGCOUNT
	.align		4
        /*0000*/ 	.byte	0x04, 0x2f
        /*0002*/ 	.short	(.L_1 - .L_0)
	.align		4
.L_0:
        /*0004*/ 	.word	index@(_Z11muloperatorP6float2S0_S0_PKS_iiiiiii)
        /*0008*/ 	.word	0x00000019


	//----- nvinfo : EIATTR_FRAME_SIZE
	.align		4
.L_1:
        /*000c*/ 	.byte	0x04, 0x11
        /*000e*/ 	.short	(.L_3 - .L_2)
	.align		4
.L_2:
        /*0010*/ 	.word	index@($__internal_0_$__cuda_sm20_rcp_rn_f32_slowpath)
        /*0014*/ 	.word	0x00000000


	//----- nvinfo : EIATTR_FRAME_SIZE
	.align		4
.L_3:
        /*0018*/ 	.byte	0x04, 0x11
        /*001a*/ 	.short	(.L_5 - .L_4)
	.align		4
.L_4:
        /*001c*/ 	.word	index@(_Z11muloperatorP6float2S0_S0_PKS_iiiiiii)
        /*0020*/ 	.word	0x00000000


	//----- nvinfo : EIATTR_MIN_STACK_SIZE
	.align		4
.L_5:
        /*0024*/ 	.byte	0x04, 0x12
        /*0026*/ 	.short	(.L_7 - .L_6)
	.align		4
.L_6:
        /*0028*/ 	.word	index@(_Z11muloperatorP6float2S0_S0_PKS_iiiiiii)
        /*002c*/ 	.word	0x00000000
.L_7:


//--------------------- .nv.compat                --------------------------
	.section	.nv.compat,"",@"SHT_CUDA_COMPAT_INFO"
	.align	4
        /*0000*/ 	.byte	0x02, 0x09, 0x00, 0x00, 0x02, 0x02, 0x01, 0x00, 0x02, 0x05, 0x05, 0x00, 0x03, 0x07, 0x01, 0x01
        /*0010*/ 	.byte	0x02, 0x03, 0x00, 0x00, 0x02, 0x06, 0x01, 0x00, 0x04, 0x0b, 0x08, 0x00, 0x09, 0x00, 0x00, 0x00
        /*0020*/ 	.byte	0x00, 0x00, 0x00, 0x00


//--------------------- .nv.info._Z11muloperatorP6float2S0_S0_PKS_iiiiiii --------------------------
	.section	.nv.info._Z11muloperatorP6float2S0_S0_PKS_iiiiiii,"",@"SHT_CUDA_INFO"
	.sectionflags	@""
	.align	4


	//----- nvinfo : EIATTR_CUDA_API_VERSION
	.align		4
        /*0000*/ 	.byte	0x04, 0x37
        /*0002*/ 	.short	(.L_9 - .L_8)
.L_8:
        /*0004*/ 	.word	0x00000082


	//----- nvinfo : EIATTR_KPARAM_INFO
	.align		4
.L_9:
        /*0008*/ 	.byte	0x04, 0x17
        /*000a*/ 	.short	(.L_11 - .L_10)
.L_10:
        /*000c*/ 	.word	0x00000000
        /*0010*/ 	.short	0x000a
        /*0012*/ 	.short	0x0038
        /*0014*/ 	.byte	0x00, 0xf0, 0x11, 0x00


	//----- nvinfo : EIATTR_KPARAM_INFO
	.align		4
.L_11:
        /*0018*/ 	.byte	0x04, 0x17
        /*001a*/ 	.short	(.L_13 - .L_12)
.L_12:
        /*001c*/ 	.word	0x00000000
        /*0020*/ 	.short	0x0009
        /*0022*/ 	.short	0x0034
        /*0024*/ 	.byte	0x00, 0xf0, 0x11, 0x00


	//----- nvinfo : EIATTR_KPARAM_INFO
	.align		4
.L_13:
        /*0028*/ 	.byte	0x04, 0x17
        /*002a*/ 	.short	(.L_15 - .L_14)
.L_14:
        /*002c*/ 	.word	0x00000000
        /*0030*/ 	.short	0x0008
        /*0032*/ 	.short	0x0030
        /*0034*/ 	.byte	0x00, 0xf0, 0x11, 0x00


	//----- nvinfo : EIATTR_KPARAM_INFO
	.align		4
.L_15:
        /*0038*/ 	.byte	0x04, 0x17
        /*003a*/ 	.short	(.L_17 - .L_16)
.L_16:
        /*003c*/ 	.word	0x00000000
        /*0040*/ 	.short	0x0007
        /*0042*/ 	.short	0x002c
        /*0044*/ 	.byte	0x00, 0xf0, 0x11, 0x00


	//----- nvinfo : EIATTR_KPARAM_INFO
	.align		4
.L_17:
        /*0048*/ 	.byte	0x04, 0x17
        /*004a*/ 	.short	(.L_19 - .L_18)
.L_18:
        /*004c*/ 	.word	0x00000000
        /*0050*/ 	.short	0x0006
        /*0052*/ 	.short	0x0028
        /*0054*/ 	.byte	0x00, 0xf0, 0x11, 0x00


	//----- nvinfo : EIATTR_KPARAM_INFO
	.align		4
.L_19:
        /*0058*/ 	.byte	0x04, 0x17
        /*005a*/ 	.short	(.L_21 - .L_20)
.L_20:
        /*005c*/ 	.word	0x00000000
        /*0060*/ 	.short	0x0005
        /*0062*/ 	.short	0x0024
        /*0064*/ 	.byte	0x00, 0xf0, 0x11, 0x00


	//----- nvinfo : EIATTR_KPARAM_INFO
	.align		4
.L_21:
        /*0068*/ 	.byte	0x04, 0x17
        /*006a*/ 	.short	(.L_23 - .L_22)
.L_22:
        /*006c*/ 	.word	0x00000000
        /*0070*/ 	.short	0x0004
        /*0072*/ 	.short	0x0020
        /*0074*/ 	.byte	0x00, 0xf0, 0x11, 0x00


	//----- nvinfo : EIATTR_KPARAM_INFO
	.align		4
.L_23:
        /*0078*/ 	.byte	0x04, 0x17
        /*007a*/ 	.short	(.L_25 - .L_24)
.L_24:
        /*007c*/ 	.word	0x00000000
        /*0080*/ 	.short	0x0003
        /*0082*/ 	.short	0x0018
        /*0084*/ 	.byte	0x00, 0xf5, 0x21, 0x00


	//----- nvinfo : EIATTR_KPARAM_INFO
	.align		4
.L_25:
        /*0088*/ 	.byte	0x04, 0x17
        /*008a*/ 	.short	(.L_27 - .L_26)
.L_26:
        /*008c*/ 	.word	0x00000000
        /*0090*/ 	.short	0x0002
        /*0092*/ 	.short	0x0010
        /*0094*/ 	.byte	0x00, 0xf5, 0x21, 0x00


	//----- nvinfo : EIATTR_KPARAM_INFO
	.align		4
.L_27:
        /*0098*/ 	.byte	0x04, 0x17
        /*009a*/ 	.short	(.L_29 - .L_28)
.L_28:
        /*009c*/ 	.word	0x00000000
        /*00a0*/ 	.short	0x0001
        /*00a2*/ 	.short	0x0008
        /*00a4*/ 	.byte	0x00, 0xf5, 0x21, 0x00


	//----- nvinfo : EIATTR_KPARAM_INFO
	.align		4
.L_29:
        /*00a8*/ 	.byte	0x04, 0x17
        /*00aa*/ 	.short	(.L_31 - .L_30)
.L_30:
        /*00ac*/ 	.word	0x00000000
        /*00b0*/ 	.short	0x0000
        /*00b2*/ 	.short	0x0000
        /*00b4*/ 	.byte	0x00, 0xf5, 0x21, 0x00


	//----- nvinfo : EIATTR_SPARSE_MMA_MASK
	.align		4
.L_31:
        /*00b8*/ 	.byte	0x03, 0x50
        /*00ba*/ 	.short	0x0000


	//----- nvinfo : EIATTR_MAXREG_COUNT
	.align		4
        /*00bc*/ 	.byte	0x03, 0x1b
        /*00be*/ 	.short	0x00ff


	//----- nvinfo : EIATTR_MERCURY_ISA_VERSION
	.align		4
        /*00c0*/ 	.byte	0x03, 0x5f
        /*00c2*/ 	.short	0x0101


	//----- nvinfo : EIATTR_VRC_CTA_INIT_COUNT
	.align		4
        /*00c4*/ 	.byte	0x02, 0x4a
	.zero		1
	.zero		1


	//----- nvinfo : EIATTR_EXIT_INSTR_OFFSETS
	.align		4
        /*00c8*/ 	.byte	0x04, 0x1c
        /*00ca*/ 	.short	(.L_33 - .L_32)


	//   ....[0]....
.L_32:
        /*00cc*/ 	.word	0x00000140


	//   ....[1]....
        /*00d0*/ 	.word	0x000001e0


	//   ....[2]....
        /*00d4*/ 	.word	0x00000630


	//   ....[3]....
        /*00d8*/ 	.word	0x000007e0


	//   ....[4]....
        /*00dc*/ 	.word	0x000009d0


	//   ....[5]....
        /*00e0*/ 	.word	0x00000bc0


	//----- nvinfo : EIATTR_CRS_STACK_SIZE
	.align		4
.L_33:
        /*00e4*/ 	.byte	0x04, 0x1e
        /*00e6*/ 	.short	(.L_35 - .L_34)
.L_34:
        /*00e8*/ 	.word	0x00000000


	//----- nvinfo : EIATTR_CBANK_PARAM_SIZE
	.align		4
.L_35:
        /*00ec*/ 	.byte	0x03, 0x19
        /*00ee*/ 	.short	0x003c


	//----- nvinfo : EIATTR_PARAM_CBANK
	.align		4
        /*00f0*/ 	.byte	0x04, 0x0a
        /*00f2*/ 	.short	(.L_37 - .L_36)
	.align		4
.L_36:
        /*00f4*/ 	.word	index@(.nv.constant0._Z11muloperatorP6float2S0_S0_PKS_iiiiiii)
        /*00f8*/ 	.short	0x0380
        /*00fa*/ 	.short	0x003c


	//----- nvinfo : EIATTR_SW_WAR
	.align		4
.L_37:
        /*00fc*/ 	.byte	0x04, 0x36
        /*00fe*/ 	.short	(.L_39 - .L_38)
.L_38:
        /*0100*/ 	.word	0x00000008
.L_39:


//--------------------- .nv.callgraph             --------------------------
	.section	.nv.callgraph,"",@"SHT_CUDA_CALLGRAPH"
	.align	4
	.sectionentsize	8
	.align		4
        /*0000*/ 	.word	0x00000000
	.align		4
        /*0004*/ 	.word	0xffffffff
	.align		4
        /*0008*/ 	.word	0x00000000
	.align		4
        /*000c*/ 	.word	0xfffffffe
	.align		4
        /*0010*/ 	.word	0x00000000
	.align		4
        /*0014*/ 	.word	0xfffffffd
	.align		4
        /*0018*/ 	.word	0x00000000
	.align		4
        /*001c*/ 	.word	0xfffffffc


//--------------------- .text._Z11muloperatorP6float2S0_S0_PKS_iiiiiii --------------------------
	.section	.text._Z11muloperatorP6float2S0_S0_PKS_iiiiiii,"ax",@progbits
	.align	128
        .global         _Z11muloperatorP6float2S0_S0_PKS_iiiiiii
        .type           _Z11muloperatorP6float2S0_S0_PKS_iiiiiii,@function
        .size           _Z11muloperatorP6float2S0_S0_PKS_iiiiiii,(.L_x_8 - _Z11muloperatorP6float2S0_S0_PKS_iiiiiii)
        .other          _Z11muloperatorP6float2S0_S0_PKS_iiiiiii,@"STO_CUDA_ENTRY STV_DEFAULT"
_Z11muloperatorP6float2S0_S0_PKS_iiiiiii:
.text._Z11muloperatorP6float2S0_S0_PKS_iiiiiii:
[----:B------:R-:W-:Y:S01]  /*0000*/  LDC R1, c[0x0][0x37c] ;  /* 0x0000df00ff017b82 */ /* 0x000fe20000000800 */
[----:B------:R-:W0:Y:S07]  /*0010*/  S2R R5, SR_CTAID.Y ;  /* 0x0000000000057919 */ /* 0x000e2e0000002600 */
[----:B------:R-:W1:Y:S01]  /*0020*/  LDC R3, c[0x0][0x3b0] ;  /* 0x0000ec00ff037b82 */ /* 0x000e620000000800 */
[----:B------:R-:W2:Y:S01]  /*0030*/  LDCU UR4, c[0x0][0x360] ;  /* 0x00006c00ff0477ac */ /* 0x000ea20008000800 */
[----:B------:R-:W0:Y:S01]  /*0040*/  S2R R0, SR_TID.Y ;  /* 0x0000000000007919 */ /* 0x000e220000002200 */
[----:B------:R-:W0:Y:S01]  /*0050*/  LDCU UR5, c[0x0][0x364] ;  /* 0x00006c80ff0577ac */ /* 0x000e220008000800 */
[----:B------:R-:W2:Y:S01]  /*0060*/  S2R R4, SR_CTAID.X ;  /* 0x0000000000047919 */ /* 0x000ea20000002500 */
[----:B------:R-:W3:Y:S01]  /*0070*/  LDCU UR7, c[0x0][0x3ac] ;  /* 0x00007580ff0777ac */ /* 0x000ee20008000800 */
[----:B------:R-:W2:Y:S01]  /*0080*/  S2R R7, SR_TID.X ;  /* 0x0000000000077919 */ /* 0x000ea20000002100 */
[----:B------:R-:W4:Y:S01]  /*0090*/  LDCU UR6, c[0x0][0x368] ;  /* 0x00006d00ff0677ac */ /* 0x000f220008000800 */
[----:B------:R-:W4:Y:S01]  /*00a0*/  S2R R2, SR_CTAID.Z ;  /* 0x0000000000027919 */ /* 0x000f220000002700 */
[----:B------:R-:W5:Y:S01]  /*00b0*/  LDCU UR8, c[0x0][0x3a0] ;  /* 0x00007400ff0877ac */ /* 0x000f620008000800 */
[----:B------:R-:W4:Y:S01]  /*00c0*/  S2R R9, SR_TID.Z ;  /* 0x0000000000097919 */ /* 0x000f220000002300 */
[----:B0-----:R-:W-:-:S05]  /*00d0*/  IMAD R5, R5, UR5, R0 ;  /* 0x0000000505057c24 */ /* 0x001fca000f8e0200 */
[----:B---3--:R-:W-:Y:S01]  /*00e0*/  ISETP.GE.AND P0, PT, R5, UR7, PT ;  /* 0x0000000705007c0c */ /* 0x008fe2000bf06270 */
[----:B--2---:R-:W-:Y:S02]  /*00f0*/  IMAD R4, R4, UR4, R7 ;  /* 0x0000000404047c24 */ /* 0x004fe4000f8e0207 */
[----:B-1----:R-:W-:-:S05]  /*0100*/  IMAD R7, R3, R3, RZ ;  /* 0x0000000303077224 */ /* 0x002fca00078e02ff */
[----:B------:R-:W-:Y:S01]  /*0110*/  ISETP.GE.OR P0, PT, R4, R7, P0 ;  /* 0x000000070400720c */ /* 0x000fe20000706670 */
[----:B----4-:R-:W-:-:S05]  /*0120*/  IMAD R0, R2, UR6, R9 ;  /* 0x0000000602007c24 */ /* 0x010fca000f8e0209 */
[----:B-----5:R-:W-:-:S13]  /*0130*/  ISETP.GE.OR P0, PT, R0, UR8, P0 ;  /* 0x0000000800007c0c */ /* 0x020fda0008706670 */
[----:B------:R-:W-:Y:S05]  /*0140*/  @P0 EXIT ;  /* 0x000000000000094d */ /* 0x000fea0003800000 */
[----:B------:R-:W0:Y:S01]  /*0150*/  LDC.64 R6, c[0x0][0x398] ;  /* 0x0000e600ff067b82 */ /* 0x000e220000000a00 */
[----:B------:R-:W1:Y:S01]  /*0160*/  LDCU.64 UR4, c[0x0][0x358] ;  /* 0x00006b00ff0477ac */ /* 0x000e620008000a00 */
[----:B------:R-:W-:-:S04]  /*0170*/  IMAD R2, R0, UR7, R5 ;  /* 0x0000000700027c24 */ /* 0x000fc8000f8e0205 */
[----:B0-----:R-:W-:-:S06]  /*0180*/  IMAD.WIDE.U32 R6, R2, 0x8, R6 ;  /* 0x0000000802067825 */ /* 0x001fcc00078e0006 */
[----:B-1----:R-:W2:Y:S02]  /*0190*/  LDG.E.64 R6, desc[UR4][R6.64] ;  /* 0x0000000406067981 */ /* 0x002ea4000c1e1b00 */
[----:B--2---:R-:W-:Y:S08]  /*01a0*/  FRND.TRUNC R5, R7 ;  /* 0x0000000700057307 */ /* 0x004ff0000020d000 */
[----:B------:R-:W0:Y:S02]  /*01b0*/  FRND.TRUNC R8, R6 ;  /* 0x0000000600087307 */ /* 0x000e24000020d000 */
[----:B0-----:R-:W-:-:S04]  /*01c0*/  FMNMX R9, R5, R8, PT ;  /* 0x0000000805097209 */ /* 0x001fc80003800000 */
[----:B------:R-:W-:-:S13]  /*01d0*/  FSETP.GEU.AND P0, PT, R9, RZ, PT ;  /* 0x000000ff0900720b */ /* 0x000fda0003f0e000 */
[----:B------:R-:W-:Y:S05]  /*01e0*/  @!P0 EXIT ;  /* 0x000000000000894d */ /* 0x000fea0003800000 */
[----:B------:R-:W-:Y:S01]  /*01f0*/  IABS R10, R3 ;  /* 0x00000003000a7213 */ /* 0x000fe20000000000 */
[----:B------:R-:W0:Y:S01]  /*0200*/  LDCU UR7, c[0x0][0x3a4] ;  /* 0x00007480ff0777ac */ /* 0x000e220008000800 */
[----:B------:R-:W-:Y:S02]  /*0210*/  IABS R12, R4 ;  /* 0x00000004000c7213 */ /* 0x000fe40000000000 */
[----:B------:R-:W1:Y:S01]  /*0220*/  I2F.RP R9, R10 ;  /* 0x0000000a00097306 */ /* 0x000e620000209400 */
[----:B------:R-:W2:Y:S01]  /*0230*/  LDCU UR6, c[0x0][0x3a8] ;  /* 0x00007500ff0677ac */ /* 0x000ea20008000800 */
[----:B------:R-:W3:Y:S06]  /*0240*/  LDCU UR8, c[0x0][0x3b4] ;  /* 0x00007680ff0877ac */ /* 0x000eec0008000800 */
[----:B-1----:R-:W1:Y:S02]  /*0250*/  MUFU.RCP R9, R9 ;  /* 0x0000000900097308 */ /* 0x002e640000001000 */
[----:B-1----:R-:W-:-:S06]  /*0260*/  IADD3 R6, PT, PT, R9, 0xffffffe, RZ ;  /* 0x0ffffffe09067810 */ /* 0x002fcc0007ffe0ff */
[----:B------:R1:W4:Y:S02]  /*0270*/  F2I.FTZ.U32.TRUNC.NTZ R7, R6 ;  /* 0x0000000600077305 */ /* 0x000324000021f000 */
[----:B-1----:R-:W-:Y:S01]  /*0280*/  HFMA2 R6, -RZ, RZ, 0, 0 ;  /* 0x00000000ff067431 */ /* 0x002fe200000001ff */
[----:B----4-:R-:W-:-:S05]  /*0290*/  IADD3 R11, PT, PT, RZ, -R7, RZ ;  /* 0x80000007ff0b7210 */ /* 0x010fca0007ffe0ff */
[----:B------:R-:W-:-:S04]  /*02a0*/  IMAD R11, R11, R10, RZ ;  /* 0x0000000a0b0b7224 */ /* 0x000fc800078e02ff */
[----:B------:R-:W-:Y:S01]  /*02b0*/  IMAD.HI.U32 R7, R7, R11, R6 ;  /* 0x0000000b07077227 */ /* 0x000fe200078e0006 */
[----:B------:R-:W-:Y:S02]  /*02c0*/  MOV R11, R12 ;  /* 0x0000000c000b7202 */ /* 0x000fe40000000f00 */
[----:B------:R-:W-:-:S03]  /*02d0*/  LOP3.LUT R6, R4, R3, RZ, 0x3c, !PT ;  /* 0x0000000304067212 */ /* 0x000fc600078e3cff */
[----:B------:R-:W-:Y:S01]  /*02e0*/  IMAD.HI.U32 R7, R7, R11, RZ ;  /* 0x0000000b07077227 */ /* 0x000fe200078e00ff */
[----:B------:R-:W-:-:S04]  /*02f0*/  ISETP.GE.AND P1, PT, R6, RZ, PT ;  /* 0x000000ff0600720c */ /* 0x000fc80003f26270 */
[----:B------:R-:W-:-:S05]  /*0300*/  IADD3 R9, PT, PT, -R7, RZ, RZ ;  /* 0x000000ff07097210 */ /* 0x000fca0007ffe1ff */
[----:B------:R-:W-:Y:S01]  /*0310*/  IMAD R9, R10, R9, R11 ;  /* 0x000000090a097224 */ /* 0x000fe200078e020b */
[----:B---3--:R-:W-:-:S04]  /*0320*/  I2FP.F32.S32 R11, UR8 ;  /* 0x00000008000b7c45 */ /* 0x008fc80008201400 */
[----:B------:R-:W-:-:S13]  /*0330*/  ISETP.GT.U32.AND P2, PT, R10, R9, PT ;  /* 0x000000090a00720c */ /* 0x000fda0003f44070 */
[-C--:B------:R-:W-:Y:S02]  /*0340*/  @!P2 IADD3 R9, PT, PT, R9, -R10.reuse, RZ ;  /* 0x8000000a0909a210 */ /* 0x080fe40007ffe0ff */
[----:B------:R-:W-:Y:S02]  /*0350*/  @!P2 IADD3 R7, PT, PT, R7, 0x1, RZ ;  /* 0x000000010707a810 */ /* 0x000fe40007ffe0ff */
[----:B------:R-:W-:Y:S02]  /*0360*/  ISETP.GE.U32.AND P0, PT, R9, R10, PT ;  /* 0x0000000a0900720c */ /* 0x000fe40003f06070 */
[C---:B------:R-:W-:Y:S02]  /*0370*/  ISETP.NE.AND P2, PT, R3.reuse, RZ, PT ;  /* 0x000000ff0300720c */ /* 0x040fe40003f45270 */
[----:B------:R-:W-:-:S04]  /*0380*/  IADD3 R10, PT, PT, -R3, UR8, RZ ;  /* 0x00000008030a7c10 */ /* 0x000fc8000fffe1ff */
[----:B------:R-:W-:-:S04]  /*0390*/  LEA.HI R10, R10, R10, RZ, 0x1 ;  /* 0x0000000a0a0a7211 */ /* 0x000fc800078f08ff */
[----:B------:R-:W-:Y:S02]  /*03a0*/  SHF.R.S32.HI R10, RZ, 0x1, R10 ;  /* 0x00000001ff0a7819 */ /* 0x000fe4000001140a */
[----:B------:R-:W-:-:S04]  /*03b0*/  @P0 IADD3 R7, PT, PT, R7, 0x1, RZ ;  /* 0x0000000107070810 */ /* 0x000fc80007ffe0ff */
[----:B------:R-:W-:Y:S02]  /*03c0*/  @!P1 IADD3 R7, PT, PT, -R7, RZ, RZ ;  /* 0x000000ff07079210 */ /* 0x000fe40007ffe1ff */
[----:B------:R-:W-:-:S04]  /*03d0*/  @!P2 LOP3.LUT R7, RZ, R3, RZ, 0x33, !PT ;  /* 0x00000003ff07a212 */ /* 0x000fc800078e33ff */
[----:B------:R-:W-:Y:S01]  /*03e0*/  IADD3 R6, PT, PT, -R7, RZ, RZ ;  /* 0x000000ff07067210 */ /* 0x000fe20007ffe1ff */
[----:B------:R-:W-:Y:S01]  /*03f0*/  IMAD R2, R2, UR8, R7 ;  /* 0x0000000802027c24 */ /* 0x000fe2000f8e0207 */
[----:B------:R-:W-:-:S03]  /*0400*/  I2FP.F32.S32 R9, R7 ;  /* 0x0000000700097245 */ /* 0x000fc60000201400 */
[----:B------:R-:W-:Y:S02]  /*0410*/  IMAD R6, R3, R6, R4 ;  /* 0x0000000603067224 */ /* 0x000fe400078e0204 */
[----:B------:R-:W-:Y:S01]  /*0420*/  FADD R9, R8, R9 ;  /* 0x0000000908097221 */ /* 0x000fe20000000000 */
[C---:B0-----:R-:W-:Y:S02]  /*0430*/  IMAD R8, R0.reuse, UR7, RZ ;  /* 0x0000000700087c24 */ /* 0x041fe4000f8e02ff */
[----:B------:R-:W-:Y:S01]  /*0440*/  I2FP.F32.S32 R4, R6 ;  /* 0x0000000600047245 */ /* 0x000fe20000201400 */
[-C--:B------:R-:W-:Y:S02]  /*0450*/  IMAD R0, R0, R3.reuse, R7 ;  /* 0x0000000300007224 */ /* 0x080fe400078e0207 */
[----:B--2---:R-:W-:Y:S02]  /*0460*/  IMAD R8, R8, UR6, RZ ;  /* 0x0000000608087c24 */ /* 0x004fe4000f8e02ff */
[----:B------:R-:W-:Y:S01]  /*0470*/  FADD R4, R5, R4 ;  /* 0x0000000405047221 */ /* 0x000fe20000000000 */
[----:B------:R-:W-:Y:S01]  /*0480*/  I2FP.F32.S32 R5, UR6 ;  /* 0x0000000600057c45 */ /* 0x000fe20008201400 */
[----:B------:R-:W-:-:S04]  /*0490*/  IMAD R3, R0, R3, R6 ;  /* 0x0000000300037224 */ /* 0x000fc800078e0206 */
[----:B------:R-:W-:Y:S01]  /*04a0*/  FFMA R4, R9, R5, R4 ;  /* 0x0000000509047223 */ /* 0x000fe20000000004 */
[----:B------:R-:W-:Y:S02]  /*04b0*/  I2FP.F32.S32 R5, R8 ;  /* 0x0000000800057245 */ /* 0x000fe40000201400 */
[----:B------:R-:W-:-:S03]  /*04c0*/  IADD3 R8, PT, PT, R11, 0x1800000, RZ ;  /* 0x018000000b087810 */ /* 0x000fc60007ffe0ff */
[----:B------:R-:W-:Y:S01]  /*04d0*/  FADD R4, R4, R5 ;  /* 0x0000000504047221 */ /* 0x000fe20000000000 */
[----:B------:R-:W-:Y:S01]  /*04e0*/  LOP3.LUT R8, R8, 0x7f800000, RZ, 0xc0, !PT ;  /* 0x7f80000008087812 */ /* 0x000fe200078ec0ff */
[----:B------:R-:W-:-:S03]  /*04f0*/  IMAD R5, R10, UR8, R10 ;  /* 0x000000080a057c24 */ /* 0x000fc6000f8e020a */
[----:B------:R-:W-:Y:S01]  /*0500*/  ISETP.GT.U32.AND P0, PT, R8, 0x1ffffff, PT ;  /* 0x01ffffff0800780c */ /* 0x000fe20003f04070 */
[----:B------:R-:W0:Y:S01]  /*0510*/  F2I.TRUNC.NTZ R4, R4 ;  /* 0x0000000400047305 */ /* 0x000e22000020f100 */
[----:B------:R-:W-:-:S05]  /*0520*/  IADD3 R5, PT, PT, R6, R5, RZ ;  /* 0x0000000506057210 */ /* 0x000fca0007ffe0ff */
[----:B------:R-:W-:-:S06]  /*0530*/  IMAD R2, R2, UR8, R5 ;  /* 0x0000000802027c24 */ /* 0x000fcc000f8e0205 */
[----:B------:R-:W-:Y:S05]  /*0540*/  @P0 BRA `(.L_x_0) ;  /* 0x0000000000100947 */ /* 0x000fea0003800000 */
[----:B------:R-:W-:-:S07]  /*0550*/  MOV R6, 0x570 ;  /* 0x0000057000067802 */ /* 0x000fce0000000f00 */
[----:B0-----:R-:W-:Y:S05]  /*0560*/  CALL.REL.NOINC `($__internal_0_$__cuda_sm20_rcp_rn_f32_slowpath) ;  /* 0x0000000400987944 */ /* 0x001fea0003c00000 */
[----:B------:R-:W-:Y:S01]  /*0570*/  MOV R0, R5 ;  /* 0x0000000500007202 */ /* 0x000fe20000000f00 */
[----:B------:R-:W-:Y:S06]  /*0580*/  BRA `(.L_x_1) ;  /* 0x0000000000107947 */ /* 0x000fec0003800000 */
.L_x_0:
[----:B------:R-:W1:Y:S02]  /*0590*/  MUFU.RCP R0, R11 ;  /* 0x0000000b00007308 */ /* 0x000e640000001000 */
[----:B-1----:R-:W-:-:S04]  /*05a0*/  FFMA R5, R11, R0, -1 ;  /* 0xbf8000000b057423 */ /* 0x002fc80000000000 */
[----:B------:R-:W-:-:S04]  /*05b0*/  FADD.FTZ R5, -R5, -RZ ;  /* 0x800000ff05057221 */ /* 0x000fc80000010100 */
[----:B------:R-:W-:-:S07]  /*05c0*/  FFMA R0, R0, R5, R0 ;  /* 0x0000000500007223 */ /* 0x000fce0000000000 */
.L_x_1:
[----:B------:R-:W1:Y:S02]  /*05d0*/  LDCU UR6, c[0x0][0x3b8] ;  /* 0x00007700ff0677ac */ /* 0x000e640008000800 */
[----:B-1----:R-:W-:-:S09]  /*05e0*/  UISETP.NE.AND UP0, UPT, UR6, 0x2, UPT ;  /* 0x000000020600788c */ /* 0x002fd2000bf05270 */
[----:B------:R-:W-:Y:S05]  /*05f0*/  BRA.U !UP0, `(.L_x_2) ;  /* 0x0000000108f87547 */ /* 0x000fea000b800000 */
[----:B------:R-:W-:-:S09]  /*0600*/  UISETP.NE.AND UP0, UPT, UR6, 0x1, UPT ;  /* 0x000000010600788c */ /* 0x000fd2000bf05270 */
[----:B------:R-:W-:Y:S05]  /*0610*/  BRA.U !UP0, `(.L_x_3) ;  /* 0x0000000108747547 */ /* 0x000fea000b800000 */
[----:B------:R-:W-:-:S13]  /*0620*/  ISETP.NE.AND P0, PT, RZ, UR6, PT ;  /* 0x00000006ff007c0c */ /* 0x000fda000bf05270 */
[----:B------:R-:W-:Y:S05]  /*0630*/  @P0 EXIT ;  /* 0x000000000000094d */ /* 0x000fea0003800000 */
[----:B------:R-:W1:Y:S08]  /*0640*/  LDC.64 R6, c[0x0][0x390] ;  /* 0x0000e400ff067b82 */ /* 0x000e700000000a00 */
[----:B------:R-:W2:Y:S08]  /*0650*/  LDC.64 R8, c[0x0][0x388] ;  /* 0x0000e200ff087b82 */ /* 0x000eb00000000a00 */
[----:B------:R-:W3:Y:S01]  /*0660*/  LDC R15, c[0x0][0x3a8] ;  /* 0x0000ea00ff0f7b82 */ /* 0x000ee20000000800 */
[----:B-1----:R-:W-:-:S06]  /*0670*/  IMAD.WIDE R6, R3, 0x8, R6 ;  /* 0x0000000803067825 */ /* 0x002fcc00078e0206 */
[----:B------:R-:W4:Y:S01]  /*0680*/  LDG.E.64 R6, desc[UR4][R6.64] ;  /* 0x0000000406067981 */ /* 0x000f22000c1e1b00 */
[----:B--2---:R-:W-:Y:S02]  /*0690*/  IMAD.WIDE R2, R2, 0x8, R8 ;  /* 0x0000000802027825 */ /* 0x004fe400078e0208 */
[----:B------:R-:W0:Y:S04]  /*06a0*/  LDC.64 R8, c[0x0][0x380] ;  /* 0x0000e000ff087b82 */ /* 0x000e280000000a00 */
[----:B------:R-:W4:Y:S02]  /*06b0*/  LDG.E.64 R2, desc[UR4][R2.64] ;  /* 0x0000000402027981 */ /* 0x000f24000c1e1b00 */
[C---:B----4-:R-:W-:Y:S01]  /*06c0*/  FMUL R5, R7.reuse, R3 ;  /* 0x0000000307057220 */ /* 0x050fe20000400000 */
[----:B------:R-:W-:-:S03]  /*06d0*/  FMUL R10, R7, R2 ;  /* 0x00000002070a7220 */ /* 0x000fc60000400000 */
[C---:B------:R-:W-:Y:S01]  /*06e0*/  FFMA R11, R6.reuse, R2, R5 ;  /* 0x00000002060b7223 */ /* 0x040fe20000000005 */
[----:B------:R-:W-:Y:S01]  /*06f0*/  FFMA R13, R6, R3, -R10 ;  /* 0x00000003060d7223 */ /* 0x000fe2000000080a */
[----:B0-----:R-:W-:-:S04]  /*0700*/  IMAD.WIDE R4, R4, 0x8, R8 ;  /* 0x0000000804047825 */ /* 0x001fc800078e0208 */
[-C--:B------:R-:W-:Y:S01]  /*0710*/  FMUL R11, R11, R0.reuse ;  /* 0x000000000b0b7220 */ /* 0x080fe20000400000 */
[----:B------:R-:W-:-:S03]  /*0720*/  FMUL R13, R13, R0 ;  /* 0x000000000d0d7220 */ /* 0x000fc60000400000 */
[----:B------:R-:W-:Y:S01]  /*0730*/  FMUL R7, RZ, R11 ;  /* 0x0000000bff077220 */ /* 0x000fe20000400000 */
[----:B------:R-:W-:Y:S01]  /*0740*/  FMUL R9, RZ, R13 ;  /* 0x0000000dff097220 */ /* 0x000fe20000400000 */
[----:B---3--:R-:W-:Y:S01]  /*0750*/  IMAD.WIDE R2, R15, 0x8, R4 ;  /* 0x000000080f027825 */ /* 0x008fe200078e0204 */
[----:B------:R-:W-:Y:S04]  /*0760*/  REDG.E.ADD.F32.FTZ.RN.STRONG.GPU desc[UR4][R4.64], R11 ;  /* 0x0000000b040079a6 */ /* 0x000fe8000c12f304 */
[----:B------:R-:W-:Y:S04]  /*0770*/  REDG.E.ADD.F32.FTZ.RN.STRONG.GPU desc[UR4][R4.64+0x4], R13 ;  /* 0x0000040d040079a6 */ /* 0x000fe8000c12f304 */
[----:B------:R-:W-:Y:S04]  /*0780*/  REDG.E.ADD.F32.FTZ.RN.STRONG.GPU desc[UR4][R4.64+0x8], R7 ;  /* 0x00000807040079a6 */ /* 0x000fe8000c12f304 */
[----:B------:R-:W-:Y:S04]  /*0790*/  REDG.E.ADD.F32.FTZ.RN.STRONG.GPU desc[UR4][R4.64+0xc], R9 ;  /* 0x00000c09040079a6 */ /* 0x000fe8000c12f304 */
[----:B------:R-:W-:Y:S04]  /*07a0*/  REDG.E.ADD.F32.FTZ.RN.STRONG.GPU desc[UR4][R2.64], R7 ;  /* 0x00000007020079a6 */ /* 0x000fe8000c12f304 */
[----:B------:R-:W-:Y:S04]  /*07b0*/  REDG.E.ADD.F32.FTZ.RN.STRONG.GPU desc[UR4][R2.64+0x4], R9 ;  /* 0x00000409020079a6 */ /* 0x000fe8000c12f304 */
[----:B------:R-:W-:Y:S04]  /*07c0*/  REDG.E.ADD.F32.FTZ.RN.STRONG.GPU desc[UR4][R2.64+0x8], R7 ;  /* 0x00000807020079a6 */ /* 0x000fe8000c12f304 */
[----:B------:R-:W-:Y:S01]  /*07d0*/  REDG.E.ADD.F32.FTZ.RN.STRONG.GPU desc[UR4][R2.64+0xc], R9 ;  /* 0x00000c09020079a6 */ /* 0x000fe2000c12f304 */
[----:B------:R-:W-:Y:S05]  /*07e0*/  EXIT ;  /* 0x000000000000794d */ /* 0x000fea0003800000 */
.L_x_3:
[----:B------:R-:W0:Y:S08]  /*07f0*/  LDC.64 R6, c[0x0][0x380] ;  /* 0x0000e000ff067b82 */ /* 0x000e300000000a00 */
[----:B------:R-:W1:Y:S08]  /*0800*/  LDC R17, c[0x0][0x3a8] ;  /* 0x0000ea00ff117b82 */ /* 0x000e700000000800 */
[----:B------:R-:W2:Y:S01]  /*0810*/  LDC.64 R8, c[0x0][0x388] ;  /* 0x0000e200ff087b82 */ /* 0x000ea20000000a00 */
[----:B0-----:R-:W-:-:S07]  /*0820*/  IMAD.WIDE R14, R4, 0x8, R6 ;  /* 0x00000008040e7825 */ /* 0x001fce00078e0206 */
[----:B------:R-:W0:Y:S01]  /*0830*/  LDC.64 R6, c[0x0][0x390] ;  /* 0x0000e400ff067b82 */ /* 0x000e220000000a00 */
[----:B------:R-:W3:Y:S01]  /*0840*/  LDG.E.64 R18, desc[UR4][R14.64] ;  /* 0x000000040e127981 */ /* 0x000ee2000c1e1b00 */
[----:B-1----:R-:W-:-:S03]  /*0850*/  IMAD.WIDE R16, R17, 0x8, R14 ;  /* 0x0000000811107825 */ /* 0x002fc600078e020e */
[----:B------:R-:W3:Y:S04]  /*0860*/  LDG.E.64 R20, desc[UR4][R14.64+0x8] ;  /* 0x000008040e147981 */ /* 0x000ee8000c1e1b00 */
[----:B------:R-:W4:Y:S04]  /*0870*/  LDG.E.64 R10, desc[UR4][R16.64] ;  /* 0x00000004100a7981 */ /* 0x000f28000c1e1b00 */
[----:B------:R-:W5:Y:S01]  /*0880*/  LDG.E.64 R12, desc[UR4][R16.64+0x8] ;  /* 0x00000804100c7981 */ /* 0x000f62000c1e1b00 */
[----:B--2---:R-:W-:-:S05]  /*0890*/  IMAD.WIDE R4, R2, 0x8, R8 ;  /* 0x0000000802047825 */ /* 0x004fca00078e0208 */
[----:B------:R-:W2:Y:S01]  /*08a0*/  LDG.E.64 R8, desc[UR4][R4.64] ;  /* 0x0000000404087981 */ /* 0x000ea2000c1e1b00 */
[----:B0-----:R-:W-:-:S04]  /*08b0*/  IMAD.WIDE R6, R3, 0x8, R6 ;  /* 0x0000000803067825 */ /* 0x001fc800078e0206 */
[----:B---3--:R-:W-:Y:S01]  /*08c0*/  FFMA R2, RZ, R21, R19 ;  /* 0x00000015ff027223 */ /* 0x008fe20000000013 */
[----:B------:R-:W-:-:S03]  /*08d0*/  FFMA R19, RZ, R20, R18 ;  /* 0x00000014ff137223 */ /* 0x000fc60000000012 */
[----:B----4-:R-:W-:Y:S01]  /*08e0*/  FFMA R2, RZ, R11, R2 ;  /* 0x0000000bff027223 */ /* 0x010fe20000000002 */
[----:B-----5:R-:W-:Y:S01]  /*08f0*/  FMUL R13, RZ, R13 ;  /* 0x0000000dff0d7220 */ /* 0x020fe20000400000 */
[----:B------:R-:W-:Y:S01]  /*0900*/  FFMA R10, RZ, R10, R19 ;  /* 0x0000000aff0a7223 */ /* 0x000fe20000000013 */
[----:B------:R-:W-:Y:S02]  /*0910*/  FMUL R11, RZ, R12 ;  /* 0x0000000cff0b7220 */ /* 0x000fe40000400000 */
[----:B------:R-:W-:Y:S02]  /*0920*/  FFMA R2, RZ, R13, R2 ;  /* 0x0000000dff027223 */ /* 0x000fe40000000002 */
[----:B------:R-:W-:Y:S02]  /*0930*/  FFMA R10, RZ, R11, R10 ;  /* 0x0000000bff0a7223 */ /* 0x000fe4000000000a */
[----:B--2---:R-:W-:-:S04]  /*0940*/  FMUL R9, R2, R9 ;  /* 0x0000000902097220 */ /* 0x004fc80000400000 */
[----:B------:R-:W-:-:S04]  /*0950*/  FFMA R9, R10, R8, R9 ;  /* 0x000000080a097223 */ /* 0x000fc80000000009 */
[----:B------:R-:W-:-:S05]  /*0960*/  FMUL R9, R9, R0 ;  /* 0x0000000009097220 */ /* 0x000fca0000400000 */
[----:B------:R-:W-:Y:S04]  /*0970*/  REDG.E.ADD.F32.FTZ.RN.STRONG.GPU desc[UR4][R6.64], R9 ;  /* 0x00000009060079a6 */ /* 0x000fe8000c12f304 */
[----:B------:R-:W2:Y:S02]  /*0980*/  LDG.E.64 R4, desc[UR4][R4.64] ;  /* 0x0000000404047981 */ /* 0x000ea4000c1e1b00 */
[----:B--2---:R-:W-:-:S04]  /*0990*/  FMUL R3, R2, R4 ;  /* 0x0000000402037220 */ /* 0x004fc80000400000 */
[----:B------:R-:W-:-:S04]  /*09a0*/  FFMA R3, R10, R5, -R3 ;  /* 0x000000050a037223 */ /* 0x000fc80000000803 */
[----:B------:R-:W-:-:S05]  /*09b0*/  FMUL R3, R3, R0 ;  /* 0x0000000003037220 */ /* 0x000fca0000400000 */
[----:B------:R-:W-:Y:S01]  /*09c0*/  REDG.E.ADD.F32.FTZ.RN.STRONG.GPU desc[UR4][R6.64+0x4], R3 ;  /* 0x00000403060079a6 */ /* 0x000fe2000c12f304 */
[----:B------:R-:W-:Y:S05]  /*09d0*/  EXIT ;  /* 0x000000000000794d */ /* 0x000fea0003800000 */
.L_x_2:
[----:B------:R-:W0:Y:S08]  /*09e0*/  LDC.64 R6, c[0x0][0x380] ;  /* 0x0000e000ff067b82 */ /* 0x000e300000000a00 */
[----:B------:R-:W1:Y:S08]  /*09f0*/  LDC R17, c[0x0][0x3a8] ;  /* 0x0000ea00ff117b82 */ /* 0x000e700000000800 */
[----:B------:R-:W2:Y:S01]  /*0a00*/  LDC.64 R8, c[0x0][0x390] ;  /* 0x0000e400ff087b82 */ /* 0x000ea20000000a00 */
[----:B0-----:R-:W-:-:S05]  /*0a10*/  IMAD.WIDE R14, R4, 0x8, R6 ;  /* 0x00000008040e7825 */ /* 0x001fca00078e0206 */
[----:B------:R-:W3:Y:S01]  /*0a20*/  LDG.E.64 R18, desc[UR4][R14.64] ;  /* 0x000000040e127981 */ /* 0x000ee2000c1e1b00 */
[----:B-1----:R-:W-:-:S03]  /*0a30*/  IMAD.WIDE R16, R17, 0x8, R14 ;  /* 0x0000000811107825 */ /* 0x002fc600078e020e */
[----:B------:R-:W3:Y:S04]  /*0a40*/  LDG.E.64 R20, desc[UR4][R14.64+0x8] ;  /* 0x000008040e147981 */ /* 0x000ee8000c1e1b00 */
[----:B------:R-:W4:Y:S04]  /*0a50*/  LDG.E.64 R10, desc[UR4][R16.64] ;  /* 0x00000004100a7981 */ /* 0x000f28000c1e1b00 */
[----:B------:R-:W5:Y:S01]  /*0a60*/  LDG.E.64 R12, desc[UR4][R16.64+0x8] ;  /* 0x00000804100c7981 */ /* 0x000f62000c1e1b00 */
[----:B--2---:R-:W-:Y:S02]  /*0a70*/  IMAD.WIDE R6, R3, 0x8, R8 ;  /* 0x0000000803067825 */ /* 0x004fe400078e0208 */
[----:B------:R-:W0:Y:S03]  /*0a80*/  LDC.64 R8, c[0x0][0x388] ;  /* 0x0000e200ff087b82 */ /* 0x000e260000000a00 */
        /* <DEDUP_REMOVED lines=11> */
[----:B------:R-:W-:-:S04]  /*0b40*/  FFMA R11, R3, R4, -R10 ;  /* 0x00000004030b7223 */ /* 0x000fc8000000080a */
[----:B------:R-:W-:-:S05]  /*0b50*/  FMUL R11, R11, R0 ;  /* 0x000000000b0b7220 */ /* 0x000fca0000400000 */
[----:B------:R-:W-:Y:S04]  /*0b60*/  STG.E desc[UR4][R8.64], R11 ;  /* 0x0000000b08007986 */ /* 0x000fe8000c101904 */
[----:B------:R-:W2:Y:S01]  /*0b70*/  LDG.E R7, desc[UR4][R6.64] ;  /* 0x0000000406077981 */ /* 0x000ea2000c1e1900 */
[----:B------:R-:W-:-:S04]  /*0b80*/  FMUL R3, R3, R5 ;  /* 0x0000000503037220 */ /* 0x000fc80000400000 */
[----:B--2---:R-:W-:-:S04]  /*0b90*/  FFMA R3, R18, R7, R3 ;  /* 0x0000000712037223 */ /* 0x004fc80000000003 */
[----:B------:R-:W-:-:S05]  /*0ba0*/  FMUL R3, R3, R0 ;  /* 0x0000000003037220 */ /* 0x000fca0000400000 */
[----:B------:R-:W-:Y:S01]  /*0bb0*/  STG.E desc[UR4][R8.64+0x4], R3 ;  /* 0x0000040308007986 */ /* 0x000fe2000c101904 */
[----:B------:R-:W-:Y:S05]  /*0bc0*/  EXIT ;  /* 0x000000000000794d */ /* 0x000fea0003800000 */
        .weak           $__internal_0_$__cuda_sm20_rcp_rn_f32_slowpath
        .type           $__internal_0_$__cuda_sm20_rcp_rn_f32_slowpath,@function
        .size           $__internal_0_$__cuda_sm20_rcp_rn_f32_slowpath,(.L_x_8 - $__internal_0_$__cuda_sm20_rcp_rn_f32_slowpath)
$__internal_0_$__cuda_sm20_rcp_rn_f32_slowpath:
[----:B------:R-:W-:-:S04]  /*0bd0*/  SHF.L.U32 R0, R11, 0x1, RZ ;  /* 0x000000010b007819 */ /* 0x000fc800000006ff */
[----:B------:R-:W-:Y:S02]  /*0be0*/  SHF.R.U32.HI R5, RZ, 0x18, R0 ;  /* 0x00000018ff057819 */ /* 0x000fe40000011600 */
[----:B------:R-:W-:Y:S02]  /*0bf0*/  MOV R0, R11 ;  /* 0x0000000b00007202 */ /* 0x000fe40000000f00 */
[----:B------:R-:W-:-:S13]  /*0c00*/  ISETP.NE.U32.AND P0, PT, R5, RZ, PT ;  /* 0x000000ff0500720c */ /* 0x000fda0003f05070 */
[----:B------:R-:W-:Y:S05]  /*0c10*/  @P0 BRA `(.L_x_4) ;  /* 0x00000000002c0947 */ /* 0x000fea0003800000 */
[----:B------:R-:W-:-:S04]  /*0c20*/  SHF.L.U32 R5, R0, 0x1, RZ ;  /* 0x0000000100057819 */ /* 0x000fc800000006ff */
[----:B------:R-:W-:-:S13]  /*0c30*/  ISETP.NE.AND P0, PT, R5, RZ, PT ;  /* 0x000000ff0500720c */ /* 0x000fda0003f05270 */
[----:B------:R2:W3:Y:S01]  /*0c40*/  @!P0 MUFU.RCP R5, R0 ;  /* 0x0000000000058308 */ /* 0x0004e20000001000 */
[----:B------:R-:W-:Y:S05]  /*0c50*/  @!P0 BRA `(.L_x_5) ;  /* 0x0000000000a48947 */ /* 0x000fea0003800000 */
[----:B------:R-:W-:-:S04]  /*0c60*/  FFMA R7, R0, 1.84467440737095516160e+19, RZ ;  /* 0x5f80000000077823 */ /* 0x000fc800000000ff */
[----:B--2---:R-:W3:Y:S02]  /*0c70*/  MUFU.RCP R0, R7 ;  /* 0x0000000700007308 */ /* 0x004ee40000001000 */
[----:B---3--:R-:W-:-:S04]  /*0c80*/  FFMA R5, R7, R0, -1 ;  /* 0xbf80000007057423 */ /* 0x008fc80000000000 */
[----:B------:R-:W-:-:S04]  /*0c90*/  FADD.FTZ R5, -R5, -RZ ;  /* 0x800000ff05057221 */ /* 0x000fc80000010100 */
[----:B------:R-:W-:-:S04]  /*0ca0*/  FFMA R0, R0, R5, R0 ;  /* 0x0000000500007223 */ /* 0x000fc80000000000 */
[----:B------:R-:W-:Y:S01]  /*0cb0*/  FFMA R5, R0, 1.84467440737095516160e+19, RZ ;  /* 0x5f80000000057823 */ /* 0x000fe200000000ff */
[----:B------:R-:W-:Y:S06]  /*0cc0*/  BRA `(.L_x_5) ;  /* 0x0000000000887947 */ /* 0x000fec0003800000 */
.L_x_4:
[----:B------:R-:W-:-:S04]  /*0cd0*/  IADD3 R7, PT, PT, R5, -0xfd, RZ ;  /* 0xffffff0305077810 */ /* 0x000fc80007ffe0ff */
[----:B------:R-:W-:-:S13]  /*0ce0*/  ISETP.GT.U32.AND P0, PT, R7, 0x1, PT ;  /* 0x000000010700780c */ /* 0x000fda0003f04070 */
[----:B------:R-:W-:Y:S05]  /*0cf0*/  @P0 BRA `(.L_x_6) ;  /* 0x0000000000780947 */ /* 0x000fea0003800000 */
[----:B------:R-:W-:Y:S01]  /*0d00*/  LOP3.LUT R8, R0, 0x7fffff, RZ, 0xc0, !PT ;  /* 0x007fffff00087812 */ /* 0x000fe200078ec0ff */
[----:B------:R-:W-:Y:S01]  /*0d10*/  HFMA2 R12, -RZ, RZ, 0, 1.78813934326171875e-07 ;  /* 0x00000003ff0c7431 */ /* 0x000fe200000001ff */
[----:B------:R-:W-:Y:S02]  /*0d20*/  IADD3 R5, PT, PT, R5, -0xfc, RZ ;  /* 0xffffff0405057810 */ /* 0x000fe40007ffe0ff */
[----:B------:R-:W-:-:S04]  /*0d30*/  LOP3.LUT R8, R8, 0x3f800000, RZ, 0xfc, !PT ;  /* 0x3f80000008087812 */ /* 0x000fc800078efcff */
[----:B------:R-:W0:Y:S01]  /*0d40*/  MUFU.RCP R9, R8 ;  /* 0x0000000800097308 */ /* 0x000e220000001000 */
[----:B------:R-:W-:Y:S01]  /*0d50*/  SHF.L.U32 R13, R12, R7, RZ ;  /* 0x000000070c0d7219 */ /* 0x000fe200000006ff */
[----:B0-----:R-:W-:-:S04]  /*0d60*/  FFMA R10, R8, R9, -1 ;  /* 0xbf800000080a7423 */ /* 0x001fc80000000009 */
[----:B------:R-:W-:-:S04]  /*0d70*/  FADD.FTZ R10, -R10, -RZ ;  /* 0x800000ff0a0a7221 */ /* 0x000fc80000010100 */
[CCC-:B------:R-:W-:Y:S01]  /*0d80*/  FFMA.RM R11, R9.reuse, R10.reuse, R9.reuse ;  /* 0x0000000a090b7223 */ /* 0x1c0fe20000004009 */
[----:B------:R-:W-:-:S04]  /*0d90*/  FFMA.RP R10, R9, R10, R9 ;  /* 0x0000000a090a7223 */ /* 0x000fc80000008009 */
[C---:B------:R-:W-:Y:S02]  /*0da0*/  LOP3.LUT R9, R11.reuse, 0x7fffff, RZ, 0xc0, !PT ;  /* 0x007fffff0b097812 */ /* 0x040fe400078ec0ff */
[----:B------:R-:W-:Y:S02]  /*0db0*/  FSETP.NEU.FTZ.AND P0, PT, R11, R10, PT ;  /* 0x0000000a0b00720b */ /* 0x000fe40003f1d000 */
[----:B------:R-:W-:Y:S02]  /*0dc0*/  LOP3.LUT R10, R9, 0x800000, RZ, 0xfc, !PT ;  /* 0x00800000090a7812 */ /* 0x000fe400078efcff */
[----:B------:R-:W-:Y:S02]  /*0dd0*/  SEL R9, RZ, 0xffffffff, !P0 ;  /* 0xffffffffff097807 */ /* 0x000fe40004000000 */
[----:B------:R-:W-:Y:S02]  /*0de0*/  LOP3.LUT R8, R13, R10, RZ, 0xc0, !PT ;  /* 0x0000000a0d087212 */ /* 0x000fe400078ec0ff */
[----:B------:R-:W-:-:S02]  /*0df0*/  IADD3 R9, PT, PT, -R9, RZ, RZ ;  /* 0x000000ff09097210 */ /* 0x000fc40007ffe1ff */
[-C--:B------:R-:W-:Y:S02]  /*0e00*/  SHF.R.U32.HI R8, RZ, R7.reuse, R8 ;  /* 0x00000007ff087219 */ /* 0x080fe40000011608 */
[--C-:B------:R-:W-:Y:S02]  /*0e10*/  LOP3.LUT P1, RZ, R9, R7, R10.reuse, 0xf8, !PT ;  /* 0x0000000709ff7212 */ /* 0x100fe4000782f80a */
[C---:B------:R-:W-:Y:S02]  /*0e20*/  LOP3.LUT P0, RZ, R8.reuse, 0x1, RZ, 0xc0, !PT ;  /* 0x0000000108ff7812 */ /* 0x040fe4000780c0ff */
[----:B------:R-:W-:Y:S02]  /*0e30*/  LOP3.LUT P2, RZ, R8, 0x2, RZ, 0xc0, !PT ;  /* 0x0000000208ff7812 */ /* 0x000fe4000784c0ff */
[----:B------:R-:W-:Y:S02]  /*0e40*/  SHF.R.U32.HI R5, RZ, R5, R10 ;  /* 0x00000005ff057219 */ /* 0x000fe4000001160a */
[----:B------:R-:W-:-:S02]  /*0e50*/  PLOP3.LUT P0, PT, P0, P1, P2, 0xe0, 0x0 ;  /* 0x000000000000781c */ /* 0x000fc40000703c20 */
[----:B------:R-:W-:Y:S02]  /*0e60*/  LOP3.LUT P1, RZ, R0, 0x7fffff, RZ, 0xc0, !PT ;  /* 0x007fffff00ff7812 */ /* 0x000fe4000782c0ff */
[----:B------:R-:W-:-:S04]  /*0e70*/  SEL R7, RZ, 0x1, !P0 ;  /* 0x00000001ff077807 */ /* 0x000fc80004000000 */
[----:B------:R-:W-:-:S04]  /*0e80*/  IADD3 R7, PT, PT, -R7, RZ, RZ ;  /* 0x000000ff07077210 */ /* 0x000fc80007ffe1ff */
[----:B------:R-:W-:-:S13]  /*0e90*/  ISETP.GE.AND P0, PT, R7, RZ, PT ;  /* 0x000000ff0700720c */ /* 0x000fda0003f06270 */
[----:B------:R-:W-:-:S04]  /*0ea0*/  @!P0 IADD3 R5, PT, PT, R5, 0x1, RZ ;  /* 0x0000000105058810 */ /* 0x000fc80007ffe0ff */
[----:B------:R-:W-:-:S04]  /*0eb0*/  @!P1 SHF.L.U32 R5, R5, 0x1, RZ ;  /* 0x0000000105059819 */ /* 0x000fc800000006ff */
[----:B------:R-:W-:Y:S01]  /*0ec0*/  LOP3.LUT R5, R5, 0x80000000, R0, 0xf8, !PT ;  /* 0x8000000005057812 */ /* 0x000fe200078ef800 */
[----:B------:R-:W-:Y:S06]  /*0ed0*/  BRA `(.L_x_5) ;  /* 0x0000000000047947 */ /* 0x000fec0003800000 */
.L_x_6:
[----:B------:R0:W1:Y:S02]  /*0ee0*/  MUFU.RCP R5, R0 ;  /* 0x0000000000057308 */ /* 0x0000640000001000 */
.L_x_5:
[----:B------:R-:W-:-:S04]  /*0ef0*/  MOV R7, 0x0 ;  /* 0x0000000000077802 */ /* 0x000fc80000000f00 */
[----:B0123--:R-:W-:Y:S05]  /*0f00*/  RET.REL.NODEC R6 `(_Z11muloperatorP6float2S0_S0_PKS_iiiiiii) ;  /* 0xfffffff0063c7950 */ /* 0x00ffea0003c3ffff */
.L_x_7:
[----:B------:R-:W-:-:S00]  /*0f10*/  BRA `(.L_x_7) ;  /* 0xfffffffc00fc7947 */ /* 0x000fc0000383ffff */
[----:B------:R-:W-:-:S00]  /*0f20*/  NOP ;  /* 0x0000000000007918 */ /* 0x000fc00000000000 */
        /* <DEDUP_REMOVED lines=13> */
.L_x_8:


//--------------------- .nv.shared.reserved.0     --------------------------
	.section	.nv.shared.reserved.0,"aw",@nobits
	.weak		__nv_reservedSMEM_offset_0_alias
	.size		__nv_reservedSMEM_offset_0_alias, 0, 64
	.other		__nv_reservedSMEM_offset_0_alias,@"STO_CUDA_RESERVED_SHARED STV_DEFAULT"
__nv_reservedSMEM_offset_0_alias:
	.zero		0
	.zero		64


//--------------------- .nv.constant0._Z11muloperatorP6float2S0_S0_PKS_iiiiiii --------------------------
	.section	.nv.constant0._Z11muloperatorP6float2S0_S0_PKS_iiiiiii,"a",@progbits
	.sectionflags	@""
	.align	4
.nv.constant0._Z11muloperatorP6float2S0_S0_PKS_iiiiiii:
	.zero		956


//--------------------- SYMBOLS --------------------------

	.type		.nv.reservedSmem.offset0,@object
	.size		.nv.reservedSmem.offset0,0x4
